//
// Generated by NVIDIA NVVM Compiler
//
// Compiler Build ID: CL-36424714
// Cuda compilation tools, release 13.0, V13.0.88
// Based on NVVM 20.0.0
//

.version 9.0
.target sm_100
.address_size 64

	// .globl	default_function_kernel

.visible .entry default_function_kernel(
	.param .u64 .ptr .align 1 default_function_kernel_param_0,
	.param .u64 .ptr .align 1 default_function_kernel_param_1
)
.maxntid 64
{
	.reg .pred 	%p<3>;
	.reg .b16 	%rs<11>;
	.reg .b32 	%r<40>;
	.reg .b32 	%f<2>;
	.reg .b64 	%rd<9>;

	ld.param.u64 	%rd1, [default_function_kernel_param_0];
	ld.param.u64 	%rd2, [default_function_kernel_param_1];
	cvta.to.global.u64 	%rd3, %rd2;
	cvta.to.global.u64 	%rd4, %rd1;
	mov.u32 	%r1, %ctaid.x;
	shl.b32 	%r2, %r1, 2;
	mov.u32 	%r3, %tid.x;
	shr.u32 	%r4, %r3, 4;
	or.b32  	%r5, %r2, %r4;
	mul.hi.u32 	%r6, %r5, 1616928865;
	shr.u32 	%r7, %r6, 5;
	shl.b32 	%r8, %r1, 5;
	shr.u32 	%r9, %r3, 1;
	or.b32  	%r10, %r8, %r9;
	mul.hi.u32 	%r11, %r10, 1616928865;
	shr.u32 	%r12, %r11, 6;
	mul.lo.s32 	%r13, %r12, 170;
	sub.s32 	%r14, %r10, %r13;
	cvt.u16.u32 	%rs1, %r14;
	mul.lo.s16 	%rs2, %rs1, 241;
	shr.u16 	%rs3, %rs2, 12;
	and.b16  	%rs4, %rs3, 1;
	setp.eq.b16 	%p1, %rs4, 1;
	selp.b32 	%r15, 680, 0, %p1;
	mad.lo.s32 	%r16, %r1, 30, %r3;
	mul.hi.u32 	%r17, %r16, -252645135;
	shr.u32 	%r18, %r17, 5;
	mul.lo.s32 	%r19, %r18, 34;
	sub.s32 	%r20, %r16, %r19;
	and.b32  	%r21, %r20, 1;
	setp.eq.b32 	%p2, %r21, 1;
	selp.b32 	%r22, 340, 0, %p2;
	shl.b32 	%r23, %r1, 4;
	shr.u32 	%r24, %r3, 2;
	or.b32  	%r25, %r23, %r24;
	mul.hi.u32 	%r26, %r25, 1616928865;
	shr.u32 	%r27, %r26, 7;
	mul.lo.s32 	%r28, %r27, 340;
	sub.s32 	%r29, %r25, %r28;
	cvt.u16.u32 	%rs5, %r29;
	mul.hi.u16 	%rs6, %rs5, 772;
	mul.lo.s16 	%rs7, %rs6, 85;
	sub.s16 	%rs8, %rs5, %rs7;
	cvt.u32.u16 	%r30, %rs8;
	shr.u16 	%rs9, %rs2, 13;
	mul.lo.s16 	%rs10, %rs9, 17;
	cvt.u32.u16 	%r31, %rs10;
	shr.u32 	%r32, %r20, 1;
	mad.lo.s32 	%r33, %r7, 1615, %r29;
	add.s32 	%r34, %r33, %r32;
	add.s32 	%r35, %r34, %r22;
	sub.s32 	%r36, %r35, %r30;
	add.s32 	%r37, %r36, %r15;
	add.s32 	%r38, %r37, %r31;
	mul.wide.u32 	%rd5, %r38, 4;
	add.s64 	%rd6, %rd4, %rd5;
	ld.global.nc.f32 	%f1, [%rd6];
	mad.lo.s32 	%r39, %r1, 34, %r16;
	mul.wide.u32 	%rd7, %r39, 4;
	add.s64 	%rd8, %rd3, %rd7;
	st.global.f32 	[%rd8], %f1;
	ret;

}


// ===== COMPILED SASS (sm_100) =====

	.target	sm_100

	.elftype	@"ET_EXEC"


//--------------------- .note.nv.tkinfo           --------------------------
	.section	.note.nv.tkinfo,"",@"SHT_NOTE"
	.sectionflags	@"SHF_NOTE_NV_TKINFO"
	.tkinfo
        /*0018*/ 	.word	0x00000002
        /*0030*/ 	.string	""
        /*0030*/ 	.string	"ptxas"
        /*0030*/ 	.string	"Cuda compilation tools, release 13.0, V13.0.88"
        /*0030*/ 	.string	"Build cuda_13.0.r13.0/compiler.36424714_0"
        /*0030*/ 	.string	"-arch sm_100 -m 64 "



//--------------------- .note.nv.cuinfo           --------------------------
	.section	.note.nv.cuinfo,"",@"SHT_NOTE"
	.sectionflags	@"SHF_NOTE_NV_CUINFO"
        /*0018*/ 	.short	0x0002
        /*001a*/ 	.short	0x0064
        /*001c*/ 	.short	0x0082
	.zero		2


//--------------------- .nv.info                  --------------------------
	.section	.nv.info,"",@"SHT_CUDA_INFO"
	.align	4


	//----- nvinfo : EIATTR_REGCOUNT
	.align		4
        /*0000*/ 	.byte	0x04, 0x2f
        /*0002*/ 	.short	(.L_1 - .L_0)
	.align		4
.L_0:
        /*0004*/ 	.word	index@(default_function_kernel)
        /*0008*/ 	.word	0x0000000c


	//----- nvinfo : EIATTR_FRAME_SIZE
	.align		4
.L_1:
        /*000c*/ 	.byte	0x04, 0x11
        /*000e*/ 	.short	(.L_3 - .L_2)
	.align		4
.L_2:
        /*0010*/ 	.word	index@(default_function_kernel)
        /*0014*/ 	.word	0x00000000


	//----- nvinfo : EIATTR_MIN_STACK_SIZE
	.align		4
.L_3:
        /*0018*/ 	.byte	0x04, 0x12
        /*001a*/ 	.short	(.L_5 - .L_4)
	.align		4
.L_4:
        /*001c*/ 	.word	index@(default_function_kernel)
        /*0020*/ 	.word	0x00000000
.L_5:


//--------------------- .nv.compat                --------------------------
	.section	.nv.compat,"",@"SHT_CUDA_COMPAT_INFO"
	.align	4
        /*0000*/ 	.byte	0x02, 0x09, 0x00, 0x00, 0x02, 0x02, 0x01, 0x00, 0x02, 0x05, 0x05, 0x00, 0x03, 0x07, 0x01, 0x01
        /*0010*/ 	.byte	0x02, 0x03, 0x00, 0x00, 0x02, 0x06, 0x01, 0x00, 0x04, 0x0b, 0x08, 0x00, 0x09, 0x00, 0x00, 0x00
        /*0020*/ 	.byte	0x00, 0x00, 0x00, 0x00


//--------------------- .nv.info.default_function_kernel --------------------------
	.section	.nv.info.default_function_kernel,"",@"SHT_CUDA_INFO"
	.sectionflags	@""
	.align	4


	//----- nvinfo : EIATTR_CUDA_API_VERSION
	.align		4
        /*0000*/ 	.byte	0x04, 0x37
        /*0002*/ 	.short	(.L_7 - .L_6)
.L_6:
        /*0004*/ 	.word	0x00000082


	//----- nvinfo : EIATTR_KPARAM_INFO
	.align		4
.L_7:
        /*0008*/ 	.byte	0x04, 0x17
        /*000a*/ 	.short	(.L_9 - .L_8)
.L_8:
        /*000c*/ 	.word	0x00000000
        /*0010*/ 	.short	0x0001
        /*0012*/ 	.short	0x0008
        /*0014*/ 	.byte	0x00, 0xf5, 0x21, 0x00


	//----- nvinfo : EIATTR_KPARAM_INFO
	.align		4
.L_9:
        /*0018*/ 	.byte	0x04, 0x17
        /*001a*/ 	.short	(.L_11 - .L_10)
.L_10:
        /*001c*/ 	.word	0x00000000
        /*0020*/ 	.short	0x0000
        /*0022*/ 	.short	0x0000
        /*0024*/ 	.byte	0x00, 0xf5, 0x21, 0x00


	//----- nvinfo : EIATTR_SPARSE_MMA_MASK
	.align		4
.L_11:
        /*0028*/ 	.byte	0x03, 0x50
        /*002a*/ 	.short	0x0000


	//----- nvinfo : EIATTR_MAXREG_COUNT
	.align		4
        /*002c*/ 	.byte	0x03, 0x1b
        /*002e*/ 	.short	0x00ff


	//----- nvinfo : EIATTR_MERCURY_ISA_VERSION
	.align		4
        /*0030*/ 	.byte	0x03, 0x5f
        /*0032*/ 	.short	0x0101


	//----- nvinfo : EIATTR_VRC_CTA_INIT_COUNT
	.align		4
        /*0034*/ 	.byte	0x02, 0x4a
	.zero		1
	.zero		1


	//----- nvinfo : EIATTR_EXIT_INSTR_OFFSETS
	.align		4
        /*0038*/ 	.byte	0x04, 0x1c
        /*003a*/ 	.short	(.L_13 - .L_12)


	//   ....[0]....
.L_12:
        /*003c*/ 	.word	0x000003d0


	//----- nvinfo : EIATTR_MAX_THREADS
	.align		4
.L_13:
        /*0040*/ 	.byte	0x04, 0x05
        /*0042*/ 	.short	(.L_15 - .L_14)
.L_14:
        /*0044*/ 	.word	0x00000040
        /*0048*/ 	.word	0x00000001
        /*004c*/ 	.word	0x00000001


	//----- nvinfo : EIATTR_CBANK_PARAM_SIZE
	.align		4
.L_15:
        /*0050*/ 	.byte	0x03, 0x19
        /*0052*/ 	.short	0x0010


	//----- nvinfo : EIATTR_PARAM_CBANK
	.align		4
        /*0054*/ 	.byte	0x04, 0x0a
        /*0056*/ 	.short	(.L_17 - .L_16)
	.align		4
.L_16:
        /*0058*/ 	.word	index@(.nv.constant0.default_function_kernel)
        /*005c*/ 	.short	0x0380
        /*005e*/ 	.short	0x0010


	//----- nvinfo : EIATTR_SW_WAR
	.align		4
.L_17:
        /*0060*/ 	.byte	0x04, 0x36
        /*0062*/ 	.short	(.L_19 - .L_18)
.L_18:
        /*0064*/ 	.word	0x00000008
.L_19:


//--------------------- .nv.callgraph             --------------------------
	.section	.nv.callgraph,"",@"SHT_CUDA_CALLGRAPH"
	.align	4
	.sectionentsize	8
	.align		4
        /*0000*/ 	.word	0x00000000
	.align		4
        /*0004*/ 	.word	0xffffffff
	.align		4
        /*0008*/ 	.word	0x00000000
	.align		4
        /*000c*/ 	.word	0xfffffffe
	.align		4
        /*0010*/ 	.word	0x00000000
	.align		4
        /*0014*/ 	.word	0xfffffffd
	.align		4
        /*0018*/ 	.word	0x00000000
	.align		4
        /*001c*/ 	.word	0xfffffffc


//--------------------- .text.default_function_kernel --------------------------
	.section	.text.default_function_kernel,"ax",@progbits
	.align	128
        .global         default_function_kernel
        .type           default_function_kernel,@function
        .size           default_function_kernel,(.L_x_1 - default_function_kernel)
        .other          default_function_kernel,@"STO_CUDA_ENTRY STV_DEFAULT"
default_function_kernel:
.text.default_function_kernel:
[----:B------:R-:W-:Y:S01]  /*0000*/  LDC R1, c[0x0][0x37c] ;  /* 0x0000df00ff017b82 */ /* 0x000fe20000000800 */
[----:B------:R-:W0:Y:S01]  /*0010*/  S2R R0, SR_CTAID.X ;  /* 0x0000000000007919 */ /* 0x000e220000002500 */
[----:B------:R-:W1:Y:S01]  /*0020*/  LDCU.64 UR4, c[0x0][0x358] ;  /* 0x00006b00ff0477ac */ /* 0x000e620008000a00 */
[----:B------:R-:W2:Y:S01]  /*0030*/  S2R R7, SR_TID.X ;  /* 0x0000000000077919 */ /* 0x000ea20000002100 */
[----:B0-----:R-:W-:Y:S01]  /*0040*/  IMAD.SHL.U32 R2, R0, 0x10, RZ ;  /* 0x0000001000027824 */ /* 0x001fe200078e00ff */
[----:B--2---:R-:W-:-:S04]  /*0050*/  SHF.R.U32.HI R3, RZ, 0x2, R7 ;  /* 0x00000002ff037819 */ /* 0x004fc80000011607 */
[----:B------:R-:W-:Y:S01]  /*0060*/  LOP3.LUT R4, R2, R3, RZ, 0xfc, !PT ;  /* 0x0000000302047212 */ /* 0x000fe200078efcff */
[----:B------:R-:W-:Y:S01]  /*0070*/  IMAD.SHL.U32 R2, R0, 0x20, RZ ;  /* 0x0000002000027824 */ /* 0x000fe200078e00ff */
[----:B------:R-:W-:-:S03]  /*0080*/  SHF.R.U32.HI R3, RZ, 0x1, R7 ;  /* 0x00000001ff037819 */ /* 0x000fc60000011607 */
[----:B------:R-:W-:Y:S01]  /*0090*/  IMAD.HI.U32 R5, R4, 0x60606061, RZ ;  /* 0x6060606104057827 */ /* 0x000fe200078e00ff */
[----:B------:R-:W-:-:S03]  /*00a0*/  LOP3.LUT R6, R2, R3, RZ, 0xfc, !PT ;  /* 0x0000000302067212 */ /* 0x000fc600078efcff */
[----:B------:R-:W-:Y:S01]  /*00b0*/  IMAD R3, R0, 0x1e, R7 ;  /* 0x0000001e00037824 */ /* 0x000fe200078e0207 */
[----:B------:R-:W-:-:S03]  /*00c0*/  SHF.R.U32.HI R5, RZ, 0x7, R5 ;  /* 0x00000007ff057819 */ /* 0x000fc60000011605 */
[----:B------:R-:W-:-:S04]  /*00d0*/  IMAD.HI.U32 R8, R3, -0xf0f0f0f, RZ ;  /* 0xf0f0f0f103087827 */ /* 0x000fc800078e00ff */
[----:B------:R-:W-:Y:S01]  /*00e0*/  IMAD R2, R5, -0x154, R4 ;  /* 0xfffffeac05027824 */ /* 0x000fe200078e0204 */
[----:B------:R-:W-:Y:S01]  /*00f0*/  SHF.R.U32.HI R5, RZ, 0x4, R7 ;  /* 0x00000004ff057819 */ /* 0x000fe20000011607 */
[----:B------:R-:W-:Y:S01]  /*0100*/  IMAD.SHL.U32 R4, R0, 0x4, RZ ;  /* 0x0000000400047824 */ /* 0x000fe200078e00ff */
[----:B------:R-:W-:Y:S01]  /*0110*/  SHF.R.U32.HI R8, RZ, 0x5, R8 ;  /* 0x00000005ff087819 */ /* 0x000fe20000011608 */
[----:B------:R-:W-:Y:S01]  /*0120*/  IMAD.HI.U32 R7, R6, 0x60606061, RZ ;  /* 0x6060606106077827 */ /* 0x000fe200078e00ff */
[----:B------:R-:W-:Y:S02]  /*0130*/  LOP3.LUT R9, R2, 0xffff, RZ, 0xc0, !PT ;  /* 0x0000ffff02097812 */ /* 0x000fe400078ec0ff */
[----:B------:R-:W-:Y:S01]  /*0140*/  LOP3.LUT R4, R4, R5, RZ, 0xfc, !PT ;  /* 0x0000000504047212 */ /* 0x000fe200078efcff */
[----:B------:R-:W-:Y:S01]  /*0150*/  IMAD R8, R8, -0x22, R3 ;  /* 0xffffffde08087824 */ /* 0x000fe200078e0203 */
[----:B------:R-:W-:Y:S01]  /*0160*/  SHF.R.U32.HI R7, RZ, 0x6, R7 ;  /* 0x00000006ff077819 */ /* 0x000fe20000011607 */
[----:B------:R-:W-:-:S02]  /*0170*/  IMAD R9, R9, 0x304, RZ ;  /* 0x0000030409097824 */ /* 0x000fc400078e02ff */
[----:B------:R-:W-:-:S04]  /*0180*/  IMAD.HI.U32 R4, R4, 0x60606061, RZ ;  /* 0x6060606104047827 */ /* 0x000fc800078e00ff */
[----:B------:R-:W-:Y:S01]  /*0190*/  IMAD R7, R7, -0xaa, R6 ;  /* 0xffffff5607077824 */ /* 0x000fe200078e0206 */
[----:B------:R-:W-:Y:S02]  /*01a0*/  SHF.R.U32.HI R6, RZ, 0x10, R9 ;  /* 0x00000010ff067819 */ /* 0x000fe40000011609 */
[----:B------:R-:W-:Y:S02]  /*01b0*/  SHF.R.U32.HI R5, RZ, 0x5, R4 ;  /* 0x00000005ff057819 */ /* 0x000fe40000011604 */
[----:B------:R-:W-:Y:S02]  /*01c0*/  PRMT R4, R7, 0x9910, RZ ;  /* 0x0000991007047816 */ /* 0x000fe400000000ff */
[----:B------:R-:W-:Y:S02]  /*01d0*/  LOP3.LUT R7, R8, 0x1, RZ, 0xc0, !PT ;  /* 0x0000000108077812 */ /* 0x000fe400078ec0ff */
[----:B------:R-:W-:Y:S01]  /*01e0*/  PRMT R6, R6, 0x9910, RZ ;  /* 0x0000991006067816 */ /* 0x000fe200000000ff */
[----:B------:R-:W-:Y:S01]  /*01f0*/  IMAD R4, R4, 0xf1, RZ ;  /* 0x000000f104047824 */ /* 0x000fe200078e02ff */
[----:B------:R-:W-:Y:S01]  /*0200*/  ISETP.NE.U32.AND P0, PT, R7, 0x1, PT ;  /* 0x000000010700780c */ /* 0x000fe20003f05070 */
[----:B------:R-:W-:-:S02]  /*0210*/  IMAD R7, R5, 0x64f, R2 ;  /* 0x0000064f05077824 */ /* 0x000fc400078e0202 */
[----:B------:R-:W-:Y:S01]  /*0220*/  IMAD R5, R6, 0x55, RZ ;  /* 0x0000005506057824 */ /* 0x000fe200078e02ff */
[----:B------:R-:W-:Y:S02]  /*0230*/  LOP3.LUT R6, R4, 0xffff, RZ, 0xc0, !PT ;  /* 0x0000ffff04067812 */ /* 0x000fe400078ec0ff */
[----:B------:R-:W-:Y:S01]  /*0240*/  LEA.HI R7, R8, R7, RZ, 0x1f ;  /* 0x0000000708077211 */ /* 0x000fe200078ff8ff */
[----:B------:R-:W-:Y:S01]  /*0250*/  IMAD.MOV R5, RZ, RZ, -R5 ;  /* 0x000000ffff057224 */ /* 0x000fe200078e0a05 */
[----:B------:R-:W-:-:S03]  /*0260*/  SHF.R.U32.HI R4, RZ, 0xc, R6 ;  /* 0x0000000cff047819 */ /* 0x000fc60000011606 */
[----:B------:R-:W-:Y:S01]  /*0270*/  VIADD R9, R7, 0x154 ;  /* 0x0000015407097836 */ /* 0x000fe20000000000 */
[----:B------:R-:W-:Y:S02]  /*0280*/  PRMT R5, R5, 0x7710, RZ ;  /* 0x0000771005057816 */ /* 0x000fe400000000ff */
[----:B------:R-:W-:Y:S02]  /*0290*/  @P0 IADD3 R9, PT, PT, R7, RZ, RZ ;  /* 0x000000ff07090210 */ /* 0x000fe40007ffe0ff */
[----:B------:R-:W-:Y:S01]  /*02a0*/  SHF.R.U32.HI R7, RZ, 0xd, R6 ;  /* 0x0000000dff077819 */ /* 0x000fe20000011606 */
[----:B------:R-:W-:Y:S01]  /*02b0*/  IMAD.IADD R2, R2, 0x1, R5 ;  /* 0x0000000102027824 */ /* 0x000fe200078e0205 */
[----:B------:R-:W-:Y:S02]  /*02c0*/  LOP3.LUT R6, R4, 0x1, RZ, 0xc0, !PT ;  /* 0x0000000104067812 */ /* 0x000fe400078ec0ff */
[----:B------:R-:W0:Y:S01]  /*02d0*/  LDC.64 R4, c[0x0][0x380] ;  /* 0x0000e000ff047b82 */ /* 0x000e220000000a00 */
[----:B------:R-:W-:-:S02]  /*02e0*/  PRMT R7, R7, 0x9910, RZ ;  /* 0x0000991007077816 */ /* 0x000fc400000000ff */
[----:B------:R-:W-:Y:S02]  /*02f0*/  ISETP.NE.U32.AND P0, PT, R6, 0x1, PT ;  /* 0x000000010600780c */ /* 0x000fe40003f05070 */
[----:B------:R-:W-:-:S05]  /*0300*/  LOP3.LUT R2, R2, 0xffff, RZ, 0xc0, !PT ;  /* 0x0000ffff02027812 */ /* 0x000fca00078ec0ff */
[----:B------:R-:W-:Y:S02]  /*0310*/  IMAD.IADD R6, R9, 0x1, -R2 ;  /* 0x0000000109067824 */ /* 0x000fe400078e0a02 */
[----:B------:R-:W-:Y:S02]  /*0320*/  IMAD R2, R7, 0x11, RZ ;  /* 0x0000001107027824 */ /* 0x000fe400078e02ff */
[C---:B------:R-:W-:Y:S02]  /*0330*/  VIADD R7, R6.reuse, 0x2a8 ;  /* 0x000002a806077836 */ /* 0x040fe40000000000 */
[----:B------:R-:W-:Y:S02]  /*0340*/  @P0 IADD3 R7, PT, PT, R6, RZ, RZ ;  /* 0x000000ff06070210 */ /* 0x000fe40007ffe0ff */
[----:B------:R-:W-:-:S05]  /*0350*/  LOP3.LUT R2, R2, 0xffff, RZ, 0xc0, !PT ;  /* 0x0000ffff02027812 */ /* 0x000fca00078ec0ff */
[----:B------:R-:W-:-:S04]  /*0360*/  IMAD.IADD R7, R2, 0x1, R7 ;  /* 0x0000000102077824 */ /* 0x000fc800078e0207 */
[----:B0-----:R-:W-:Y:S02]  /*0370*/  IMAD.WIDE.U32 R4, R7, 0x4, R4 ;  /* 0x0000000407047825 */ /* 0x001fe400078e0004 */
[----:B------:R-:W0:Y:S04]  /*0380*/  LDC.64 R6, c[0x0][0x388] ;  /* 0x0000e200ff067b82 */ /* 0x000e280000000a00 */
[----:B-1----:R-:W2:Y:S01]  /*0390*/  LDG.E.CONSTANT R5, desc[UR4][R4.64] ;  /* 0x0000000404057981 */ /* 0x002ea2000c1e9900 */
[----:B------:R-:W-:-:S04]  /*03a0*/  IMAD R3, R0, 0x22, R3 ;  /* 0x0000002200037824 */ /* 0x000fc800078e0203 */
[----:B0-----:R-:W-:-:S05]  /*03b0*/  IMAD.WIDE.U32 R2, R3, 0x4, R6 ;  /* 0x0000000403027825 */ /* 0x001fca00078e0006 */
[----:B--2---:R-:W-:Y:S01]  /*03c0*/  STG.E desc[UR4][R2.64], R5 ;  /* 0x0000000502007986 */ /* 0x004fe2000c101904 */
[----:B------:R-:W-:Y:S05]  /*03d0*/  EXIT ;  /* 0x000000000000794d */ /* 0x000fea0003800000 */
.L_x_0:
[----:B------:R-:W-:-:S00]  /*03e0*/  BRA `(.L_x_0) ;  /* 0xfffffffc00fc7947 */ /* 0x000fc0000383ffff */
[----:B------:R-:W-:-:S00]  /*03f0*/  NOP ;  /* 0x0000000000007918 */ /* 0x000fc00000000000 */
        /* <DEDUP_REMOVED lines=8> */
.L_x_1:


//--------------------- .nv.shared.reserved.0     --------------------------
	.section	.nv.shared.reserved.0,"aw",@nobits
	.weak		__nv_reservedSMEM_offset_0_alias
	.size		__nv_reservedSMEM_offset_0_alias, 0, 64
	.other		__nv_reservedSMEM_offset_0_alias,@"STO_CUDA_RESERVED_SHARED STV_DEFAULT"
__nv_reservedSMEM_offset_0_alias:
	.zero		0
	.zero		64


//--------------------- .nv.constant0.default_function_kernel --------------------------
	.section	.nv.constant0.default_function_kernel,"a",@progbits
	.sectionflags	@""
	.align	4
.nv.constant0.default_function_kernel:
	.zero		912


//--------------------- SYMBOLS --------------------------

	.type		.nv.reservedSmem.offset0,@object
	.size		.nv.reservedSmem.offset0,0x4
